//
// Generated by NVIDIA NVVM Compiler
//
// Compiler Build ID: CL-36424714
// Cuda compilation tools, release 13.0, V13.0.88
// Based on NVVM 20.0.0
//

.version 9.0
.target sm_100
.address_size 64

	// .globl	_Z10sum_kernelPiS_S_
// _ZZ10sum_kernelPiS_S_E6shared has been demoted

.visible .entry _Z10sum_kernelPiS_S_(
	.param .u64 .ptr .align 1 _Z10sum_kernelPiS_S__param_0,
	.param .u64 .ptr .align 1 _Z10sum_kernelPiS_S__param_1,
	.param .u64 .ptr .align 1 _Z10sum_kernelPiS_S__param_2
)
{
	.reg .pred 	%p<8>;
	.reg .b32 	%r<47>;
	.reg .b64 	%rd<20>;
	// demoted variable
	.shared .align 4 .b8 _ZZ10sum_kernelPiS_S_E6shared[48];
	ld.param.u64 	%rd9, [_Z10sum_kernelPiS_S__param_0];
	ld.param.u64 	%rd10, [_Z10sum_kernelPiS_S__param_1];
	ld.param.u64 	%rd11, [_Z10sum_kernelPiS_S__param_2];
	cvta.to.global.u64 	%rd1, %rd9;
	cvta.to.global.u64 	%rd2, %rd11;
	cvta.to.global.u64 	%rd12, %rd10;
	mov.u32 	%r1, %ctaid.x;
	mov.u32 	%r21, %ntid.x;
	mov.u32 	%r2, %tid.x;
	mad.lo.s32 	%r3, %r1, %r21, %r2;
	mul.wide.s32 	%rd13, %r3, 4;
	add.s64 	%rd14, %rd12, %rd13;
	ld.global.u32 	%r22, [%rd14];
	shl.b32 	%r23, %r2, 2;
	mov.u32 	%r24, _ZZ10sum_kernelPiS_S_E6shared;
	add.s32 	%r4, %r24, %r23;
	st.shared.u32 	[%r4], %r22;
	bar.sync 	0;
	setp.gt.u32 	%p1, %r2, 1;
	@%p1 bra 	$L__BB0_2;
	ld.shared.u32 	%r25, [%r4+8];
	ld.shared.u32 	%r26, [%r4];
	add.s32 	%r27, %r26, %r25;
	st.shared.u32 	[%r4], %r27;
$L__BB0_2:
	bar.sync 	0;
	setp.ne.s32 	%p2, %r2, 0;
	@%p2 bra 	$L__BB0_4;
	ld.shared.u32 	%r28, [_ZZ10sum_kernelPiS_S_E6shared+4];
	ld.shared.u32 	%r29, [_ZZ10sum_kernelPiS_S_E6shared];
	add.s32 	%r30, %r29, %r28;
	st.shared.u32 	[_ZZ10sum_kernelPiS_S_E6shared], %r30;
	mul.wide.u32 	%rd15, %r1, 4;
	add.s64 	%rd16, %rd2, %rd15;
	st.global.u32 	[%rd16], %r30;
$L__BB0_4:
	setp.ne.s32 	%p3, %r3, 0;
	@%p3 bra 	$L__BB0_11;
	mov.u32 	%r5, %nctaid.x;
	ld.global.u32 	%r43, [%rd1];
	and.b32  	%r7, %r5, 3;
	setp.lt.u32 	%p4, %r5, 4;
	mov.b32 	%r44, 0;
	@%p4 bra 	$L__BB0_8;
	and.b32  	%r44, %r5, 2147483644;
	and.b32  	%r32, %r5, -4;
	neg.s32 	%r41, %r32;
	add.s64 	%rd18, %rd2, 8;
$L__BB0_7:
	ld.global.u32 	%r33, [%rd18+-8];
	add.s32 	%r34, %r43, %r33;
	st.global.u32 	[%rd1], %r34;
	ld.global.u32 	%r35, [%rd18+-4];
	add.s32 	%r36, %r34, %r35;
	st.global.u32 	[%rd1], %r36;
	ld.global.u32 	%r37, [%rd18];
	add.s32 	%r38, %r36, %r37;
	st.global.u32 	[%rd1], %r38;
	ld.global.u32 	%r39, [%rd18+4];
	add.s32 	%r43, %r38, %r39;
	st.global.u32 	[%rd1], %r43;
	add.s32 	%r41, %r41, 4;
	add.s64 	%rd18, %rd18, 16;
	setp.ne.s32 	%p5, %r41, 0;
	@%p5 bra 	$L__BB0_7;
$L__BB0_8:
	setp.eq.s32 	%p6, %r7, 0;
	@%p6 bra 	$L__BB0_11;
	mul.wide.u32 	%rd17, %r44, 4;
	add.s64 	%rd19, %rd2, %rd17;
	neg.s32 	%r45, %r7;
$L__BB0_10:
	.pragma "nounroll";
	ld.global.u32 	%r40, [%rd19];
	add.s32 	%r43, %r43, %r40;
	st.global.u32 	[%rd1], %r43;
	add.s64 	%rd19, %rd19, 4;
	add.s32 	%r45, %r45, 1;
	setp.ne.s32 	%p7, %r45, 0;
	@%p7 bra 	$L__BB0_10;
$L__BB0_11:
	ret;

}


// ===== COMPILED SASS (sm_100) =====

	.target	sm_100

	.elftype	@"ET_EXEC"


//--------------------- .note.nv.tkinfo           --------------------------
	.section	.note.nv.tkinfo,"",@"SHT_NOTE"
	.sectionflags	@"SHF_NOTE_NV_TKINFO"
	.tkinfo
        /*0018*/ 	.word	0x00000002
        /*0030*/ 	.string	""
        /*0030*/ 	.string	"ptxas"
        /*0030*/ 	.string	"Cuda compilation tools, release 13.0, V13.0.88"
        /*0030*/ 	.string	"Build cuda_13.0.r13.0/compiler.36424714_0"
        /*0030*/ 	.string	"-arch sm_100 -m 64 "



//--------------------- .note.nv.cuinfo           --------------------------
	.section	.note.nv.cuinfo,"",@"SHT_NOTE"
	.sectionflags	@"SHF_NOTE_NV_CUINFO"
        /*0018*/ 	.short	0x0002
        /*001a*/ 	.short	0x0064
        /*001c*/ 	.short	0x0082
	.zero		2


//--------------------- .nv.info                  --------------------------
	.section	.nv.info,"",@"SHT_CUDA_INFO"
	.align	4


	//----- nvinfo : EIATTR_REGCOUNT
	.align		4
        /*0000*/ 	.byte	0x04, 0x2f
        /*0002*/ 	.short	(.L_1 - .L_0)
	.align		4
.L_0:
        /*0004*/ 	.word	index@(_Z10sum_kernelPiS_S_)
        /*0008*/ 	.word	0x00000012


	//----- nvinfo : EIATTR_FRAME_SIZE
	.align		4
.L_1:
        /*000c*/ 	.byte	0x04, 0x11
        /*000e*/ 	.short	(.L_3 - .L_2)
	.align		4
.L_2:
        /*0010*/ 	.word	index@(_Z10sum_kernelPiS_S_)
        /*0014*/ 	.word	0x00000000


	//----- nvinfo : EIATTR_MIN_STACK_SIZE
	.align		4
.L_3:
        /*0018*/ 	.byte	0x04, 0x12
        /*001a*/ 	.short	(.L_5 - .L_4)
	.align		4
.L_4:
        /*001c*/ 	.word	index@(_Z10sum_kernelPiS_S_)
        /*0020*/ 	.word	0x00000000
.L_5:


//--------------------- .nv.compat                --------------------------
	.section	.nv.compat,"",@"SHT_CUDA_COMPAT_INFO"
	.align	4
        /*0000*/ 	.byte	0x02, 0x09, 0x00, 0x00, 0x02, 0x02, 0x01, 0x00, 0x02, 0x05, 0x05, 0x00, 0x03, 0x07, 0x01, 0x01
        /*0010*/ 	.byte	0x02, 0x03, 0x00, 0x00, 0x02, 0x06, 0x01, 0x00, 0x04, 0x0b, 0x08, 0x00, 0x09, 0x00, 0x00, 0x00
        /*0020*/ 	.byte	0x00, 0x00, 0x00, 0x00


//--------------------- .nv.info._Z10sum_kernelPiS_S_ --------------------------
	.section	.nv.info._Z10sum_kernelPiS_S_,"",@"SHT_CUDA_INFO"
	.sectionflags	@""
	.align	4


	//----- nvinfo : EIATTR_CUDA_API_VERSION
	.align		4
        /*0000*/ 	.byte	0x04, 0x37
        /*0002*/ 	.short	(.L_7 - .L_6)
.L_6:
        /*0004*/ 	.word	0x00000082


	//----- nvinfo : EIATTR_KPARAM_INFO
	.align		4
.L_7:
        /*0008*/ 	.byte	0x04, 0x17
        /*000a*/ 	.short	(.L_9 - .L_8)
.L_8:
        /*000c*/ 	.word	0x00000000
        /*0010*/ 	.short	0x0002
        /*0012*/ 	.short	0x0010
        /*0014*/ 	.byte	0x00, 0xf5, 0x21, 0x00


	//----- nvinfo : EIATTR_KPARAM_INFO
	.align		4
.L_9:
        /*0018*/ 	.byte	0x04, 0x17
        /*001a*/ 	.short	(.L_11 - .L_10)
.L_10:
        /*001c*/ 	.word	0x00000000
        /*0020*/ 	.short	0x0001
        /*0022*/ 	.short	0x0008
        /*0024*/ 	.byte	0x00, 0xf5, 0x21, 0x00


	//----- nvinfo : EIATTR_KPARAM_INFO
	.align		4
.L_11:
        /*0028*/ 	.byte	0x04, 0x17
        /*002a*/ 	.short	(.L_13 - .L_12)
.L_12:
        /*002c*/ 	.word	0x00000000
        /*0030*/ 	.short	0x0000
        /*0032*/ 	.short	0x0000
        /*0034*/ 	.byte	0x00, 0xf5, 0x21, 0x00


	//----- nvinfo : EIATTR_SPARSE_MMA_MASK
	.align		4
.L_13:
        /*0038*/ 	.byte	0x03, 0x50
        /*003a*/ 	.short	0x0000


	//----- nvinfo : EIATTR_MAXREG_COUNT
	.align		4
        /*003c*/ 	.byte	0x03, 0x1b
        /*003e*/ 	.short	0x00ff


	//----- nvinfo : EIATTR_NUM_BARRIERS
	.align		4
        /*0040*/ 	.byte	0x02, 0x4c
        /*0042*/ 	.byte	0x01
	.zero		1


	//----- nvinfo : EIATTR_MERCURY_ISA_VERSION
	.align		4
        /*0044*/ 	.byte	0x03, 0x5f
        /*0046*/ 	.short	0x0101


	//----- nvinfo : EIATTR_VRC_CTA_INIT_COUNT
	.align		4
        /*0048*/ 	.byte	0x02, 0x4a
	.zero		1
	.zero		1


	//----- nvinfo : EIATTR_EXIT_INSTR_OFFSETS
	.align		4
        /*004c*/ 	.byte	0x04, 0x1c
        /*004e*/ 	.short	(.L_15 - .L_14)


	//   ....[0]....
.L_14:
        /*0050*/ 	.word	0x000001d0


	//   ....[1]....
        /*0054*/ 	.word	0x00000a20


	//   ....[2]....
        /*0058*/ 	.word	0x00000b00


	//----- nvinfo : EIATTR_CBANK_PARAM_SIZE
	.align		4
.L_15:
        /*005c*/ 	.byte	0x03, 0x19
        /*005e*/ 	.short	0x0018


	//----- nvinfo : EIATTR_PARAM_CBANK
	.align		4
        /*0060*/ 	.byte	0x04, 0x0a
        /*0062*/ 	.short	(.L_17 - .L_16)
	.align		4
.L_16:
        /*0064*/ 	.word	index@(.nv.constant0._Z10sum_kernelPiS_S_)
        /*0068*/ 	.short	0x0380
        /*006a*/ 	.short	0x0018


	//----- nvinfo : EIATTR_SW_WAR
	.align		4
.L_17:
        /*006c*/ 	.byte	0x04, 0x36
        /*006e*/ 	.short	(.L_19 - .L_18)
.L_18:
        /*0070*/ 	.word	0x00000008
.L_19:


//--------------------- .nv.callgraph             --------------------------
	.section	.nv.callgraph,"",@"SHT_CUDA_CALLGRAPH"
	.align	4
	.sectionentsize	8
	.align		4
        /*0000*/ 	.word	0x00000000
	.align		4
        /*0004*/ 	.word	0xffffffff
	.align		4
        /*0008*/ 	.word	0x00000000
	.align		4
        /*000c*/ 	.word	0xfffffffe
	.align		4
        /*0010*/ 	.word	0x00000000
	.align		4
        /*0014*/ 	.word	0xfffffffd
	.align		4
        /*0018*/ 	.word	0x00000000
	.align		4
        /*001c*/ 	.word	0xfffffffc


//--------------------- .text._Z10sum_kernelPiS_S_ --------------------------
	.section	.text._Z10sum_kernelPiS_S_,"ax",@progbits
	.align	128
        .global         _Z10sum_kernelPiS_S_
        .type           _Z10sum_kernelPiS_S_,@function
        .size           _Z10sum_kernelPiS_S_,(.L_x_7 - _Z10sum_kernelPiS_S_)
        .other          _Z10sum_kernelPiS_S_,@"STO_CUDA_ENTRY STV_DEFAULT"
_Z10sum_kernelPiS_S_:
.text._Z10sum_kernelPiS_S_:
[----:B------:R-:W-:Y:S01]  /*0000*/  LDC R1, c[0x0][0x37c] ;  /* 0x0000df00ff017b82 */ /* 0x000fe20000000800 */
[----:B------:R-:W0:Y:S07]  /*0010*/  S2R R6, SR_TID.X ;  /* 0x0000000000067919 */ /* 0x000e2e0000002100 */
[----:B------:R-:W1:Y:S01]  /*0020*/  LDC.64 R2, c[0x0][0x388] ;  /* 0x0000e200ff027b82 */ /* 0x000e620000000a00 */
[----:B------:R-:W0:Y:S01]  /*0030*/  LDCU UR4, c[0x0][0x360] ;  /* 0x00006c00ff0477ac */ /* 0x000e220008000800 */
[----:B------:R-:W0:Y:S01]  /*0040*/  S2R R11, SR_CTAID.X ;  /* 0x00000000000b7919 */ /* 0x000e220000002500 */
[----:B------:R-:W2:Y:S01]  /*0050*/  LDCU.64 UR10, c[0x0][0x358] ;  /* 0x00006b00ff0a77ac */ /* 0x000ea20008000a00 */
[----:B0-----:R-:W-:-:S04]  /*0060*/  IMAD R5, R11, UR4, R6 ;  /* 0x000000040b057c24 */ /* 0x001fc8000f8e0206 */
[----:B-1----:R-:W-:-:S05]  /*0070*/  IMAD.WIDE R2, R5, 0x4, R2 ;  /* 0x0000000405027825 */ /* 0x002fca00078e0202 */
[----:B--2---:R0:W2:Y:S01]  /*0080*/  LDG.E R0, desc[UR10][R2.64] ;  /* 0x0000000a02007981 */ /* 0x0040a2000c1e1900 */
[----:B------:R-:W1:Y:S01]  /*0090*/  S2UR UR5, SR_CgaCtaId ;  /* 0x00000000000579c3 */ /* 0x000e620000008800 */
[----:B------:R-:W-:Y:S01]  /*00a0*/  UMOV UR4, 0x400 ;  /* 0x0000040000047882 */ /* 0x000fe20000000000 */
[C---:B------:R-:W-:Y:S02]  /*00b0*/  ISETP.GT.U32.AND P1, PT, R6.reuse, 0x1, PT ;  /* 0x000000010600780c */ /* 0x040fe40003f24070 */
[----:B------:R-:W-:-:S13]  /*00c0*/  ISETP.NE.AND P0, PT, R6, RZ, PT ;  /* 0x000000ff0600720c */ /* 0x000fda0003f05270 */
[----:B0-----:R-:W0:Y:S01]  /*00d0*/  @!P0 LDC.64 R2, c[0x0][0x390] ;  /* 0x0000e400ff028b82 */ /* 0x001e220000000a00 */
[----:B-1----:R-:W-:-:S06]  /*00e0*/  ULEA UR4, UR5, UR4, 0x18 ;  /* 0x0000000405047291 */ /* 0x002fcc000f8ec0ff */
[----:B------:R-:W-:Y:S01]  /*00f0*/  LEA R7, R6, UR4, 0x2 ;  /* 0x0000000406077c11 */ /* 0x000fe2000f8e10ff */
[----:B0-----:R-:W-:-:S04]  /*0100*/  @!P0 IMAD.WIDE.U32 R2, R11, 0x4, R2 ;  /* 0x000000040b028825 */ /* 0x001fc800078e0002 */
[----:B--2---:R-:W-:Y:S01]  /*0110*/  STS [R7], R0 ;  /* 0x0000000007007388 */ /* 0x004fe20000000800 */
[----:B------:R-:W-:Y:S06]  /*0120*/  BAR.SYNC.DEFER_BLOCKING 0x0 ;  /* 0x0000000000007b1d */ /* 0x000fec0000010000 */
[----:B------:R-:W-:Y:S04]  /*0130*/  @!P1 LDS R4, [R7+0x8] ;  /* 0x0000080007049984 */ /* 0x000fe80000000800 */
[----:B------:R-:W0:Y:S02]  /*0140*/  @!P1 LDS R9, [R7] ;  /* 0x0000000007099984 */ /* 0x000e240000000800 */
[----:B0-----:R-:W-:-:S05]  /*0150*/  @!P1 IMAD.IADD R4, R4, 0x1, R9 ;  /* 0x0000000104049824 */ /* 0x001fca00078e0209 */
[----:B------:R-:W-:Y:S01]  /*0160*/  @!P1 STS [R7], R4 ;  /* 0x0000000407009388 */ /* 0x000fe20000000800 */
[----:B------:R-:W-:Y:S01]  /*0170*/  BAR.SYNC.DEFER_BLOCKING 0x0 ;  /* 0x0000000000007b1d */ /* 0x000fe20000010000 */
[----:B------:R-:W-:-:S05]  /*0180*/  ISETP.NE.AND P1, PT, R5, RZ, PT ;  /* 0x000000ff0500720c */ /* 0x000fca0003f25270 */
[----:B------:R-:W0:Y:S02]  /*0190*/  @!P0 LDS.64 R8, [UR4] ;  /* 0x00000004ff088984 */ /* 0x000e240008000a00 */
[----:B0-----:R-:W-:-:S05]  /*01a0*/  @!P0 IMAD.IADD R5, R9, 0x1, R8 ;  /* 0x0000000109058824 */ /* 0x001fca00078e0208 */
[----:B------:R0:W-:Y:S04]  /*01b0*/  @!P0 STS [UR4], R5 ;  /* 0x00000005ff008988 */ /* 0x0001e80008000804 */
[----:B------:R0:W-:Y:S01]  /*01c0*/  @!P0 STG.E desc[UR10][R2.64], R5 ;  /* 0x0000000502008986 */ /* 0x0001e2000c10190a */
[----:B------:R-:W-:Y:S05]  /*01d0*/  @P1 EXIT ;  /* 0x000000000000194d */ /* 0x000fea0003800000 */
[----:B0-----:R-:W0:Y:S02]  /*01e0*/  LDC.64 R2, c[0x0][0x380] ;  /* 0x0000e000ff027b82 */ /* 0x001e240000000a00 */
[----:B0-----:R0:W5:Y:S01]  /*01f0*/  LDG.E R7, desc[UR10][R2.64] ;  /* 0x0000000a02077981 */ /* 0x001162000c1e1900 */
[----:B------:R-:W1:Y:S01]  /*0200*/  LDCU UR9, c[0x0][0x370] ;  /* 0x00006e00ff0977ac */ /* 0x000e620008000800 */
[----:B------:R-:W-:Y:S01]  /*0210*/  UMOV UR4, URZ ;  /* 0x000000ff00047c82 */ /* 0x000fe20008000000 */
[----:B-1----:R-:W-:Y:S02]  /*0220*/  UISETP.GE.U32.AND UP0, UPT, UR9, 0x4, UPT ;  /* 0x000000040900788c */ /* 0x002fe4000bf06070 */
[----:B------:R-:W-:-:S07]  /*0230*/  ULOP3.LUT UR8, UR9, 0x3, URZ, 0xc0, !UPT ;  /* 0x0000000309087892 */ /* 0x000fce000f8ec0ff */
[----:B0-----:R-:W-:Y:S05]  /*0240*/  BRA.U !UP0, `(.L_x_0) ;  /* 0x0000000508f07547 */ /* 0x001fea000b800000 */
[----:B------:R-:W0:Y:S01]  /*0250*/  LDCU.64 UR6, c[0x0][0x390] ;  /* 0x00007200ff0677ac */ /* 0x000e220008000a00 */
[----:B------:R-:W-:-:S04]  /*0260*/  ULOP3.LUT UR4, UR9, 0xfffffffc, URZ, 0xc0, !UPT ;  /* 0xfffffffc09047892 */ /* 0x000fc8000f8ec0ff */
[----:B------:R-:W-:Y:S02]  /*0270*/  UIADD3 UR5, UPT, UPT, -UR4, URZ, URZ ;  /* 0x000000ff04057290 */ /* 0x000fe4000fffe1ff */
[----:B------:R-:W-:Y:S02]  /*0280*/  ULOP3.LUT UR4, UR9, 0x7ffffffc, URZ, 0xc0, !UPT ;  /* 0x7ffffffc09047892 */ /* 0x000fe4000f8ec0ff */
[----:B0-----:R-:W-:-:S04]  /*0290*/  UIADD3 UR6, UP0, UPT, UR6, 0x8, URZ ;  /* 0x0000000806067890 */ /* 0x001fc8000ff1e0ff */
[----:B------:R-:W-:Y:S02]  /*02a0*/  UIADD3.X UR7, UPT, UPT, URZ, UR7, URZ, UP0, !UPT ;  /* 0x00000007ff077290 */ /* 0x000fe400087fe4ff */
[----:B------:R-:W-:Y:S01]  /*02b0*/  UISETP.GE.AND UP0, UPT, UR5, URZ, UPT ;  /* 0x000000ff0500728c */ /* 0x000fe2000bf06270 */
[----:B------:R-:W-:-:S03]  /*02c0*/  MOV R4, UR6 ;  /* 0x0000000600047c02 */ /* 0x000fc60008000f00 */
[----:B------:R-:W-:-:S05]  /*02d0*/  IMAD.U32 R5, RZ, RZ, UR7 ;  /* 0x00000007ff057e24 */ /* 0x000fca000f8e00ff */
[----:B------:R-:W-:Y:S05]  /*02e0*/  BRA.U UP0, `(.L_x_1) ;  /* 0x00000005007c7547 */ /* 0x000fea000b800000 */
[----:B------:R-:W-:Y:S02]  /*02f0*/  UIADD3 UR6, UPT, UPT, -UR5, URZ, URZ ;  /* 0x000000ff05067290 */ /* 0x000fe4000fffe1ff */
[----:B------:R-:W-:Y:S02]  /*0300*/  UPLOP3.LUT UP0, UPT, UPT, UPT, UPT, 0x80, 0x8 ;  /* 0x000000000008789c */ /* 0x000fe40003f0f070 */
[----:B------:R-:W-:-:S09]  /*0310*/  UISETP.GT.AND UP1, UPT, UR6, 0xc, UPT ;  /* 0x0000000c0600788c */ /* 0x000fd2000bf24270 */
[----:B------:R-:W-:Y:S05]  /*0320*/  BRA.U !UP1, `(.L_x_2) ;  /* 0x0000000109e07547 */ /* 0x000fea000b800000 */
[----:B------:R-:W-:-:S11]  /*0330*/  UPLOP3.LUT UP0, UPT, UPT, UPT, UPT, 0x40, 0x4 ;  /* 0x000000000004789c */ /* 0x000fd60003f0e870 */
.L_x_3:
[----:B------:R-:W2:Y:S02]  /*0340*/  LDG.E R0, desc[UR10][R4.64+-0x8] ;  /* 0xfffff80a04007981 */ /* 0x000ea4000c1e1900 */
[----:B--23-5:R-:W-:-:S05]  /*0350*/  IMAD.IADD R7, R0, 0x1, R7 ;  /* 0x0000000100077824 */ /* 0x02cfca00078e0207 */
[----:B------:R0:W-:Y:S04]  /*0360*/  STG.E desc[UR10][R2.64], R7 ;  /* 0x0000000702007986 */ /* 0x0001e8000c10190a */
[----:B------:R-:W2:Y:S02]  /*0370*/  LDG.E R0, desc[UR10][R4.64+-0x4] ;  /* 0xfffffc0a04007981 */ /* 0x000ea4000c1e1900 */
[----:B--2---:R-:W-:-:S05]  /*0380*/  IADD3 R9, PT, PT, R7, R0, RZ ;  /* 0x0000000007097210 */ /* 0x004fca0007ffe0ff */
[----:B------:R1:W-:Y:S04]  /*0390*/  STG.E desc[UR10][R2.64], R9 ;  /* 0x0000000902007986 */ /* 0x0003e8000c10190a */
[----:B------:R-:W2:Y:S02]  /*03a0*/  LDG.E R0, desc[UR10][R4.64] ;  /* 0x0000000a04007981 */ /* 0x000ea4000c1e1900 */
[----:B--2---:R-:W-:-:S05]  /*03b0*/  IMAD.IADD R11, R9, 0x1, R0 ;  /* 0x00000001090b7824 */ /* 0x004fca00078e0200 */
[----:B------:R2:W-:Y:S04]  /*03c0*/  STG.E desc[UR10][R2.64], R11 ;  /* 0x0000000b02007986 */ /* 0x0005e8000c10190a */
[----:B------:R-:W3:Y:S02]  /*03d0*/  LDG.E R0, desc[UR10][R4.64+0x4] ;  /* 0x0000040a04007981 */ /* 0x000ee4000c1e1900 */
[----:B---3--:R-:W-:-:S05]  /*03e0*/  IADD3 R13, PT, PT, R11, R0, RZ ;  /* 0x000000000b0d7210 */ /* 0x008fca0007ffe0ff */
[----:B------:R3:W-:Y:S04]  /*03f0*/  STG.E desc[UR10][R2.64], R13 ;  /* 0x0000000d02007986 */ /* 0x0007e8000c10190a */
[----:B------:R-:W0:Y:S02]  /*0400*/  LDG.E R0, desc[UR10][R4.64+0x8] ;  /* 0x0000080a04007981 */ /* 0x000e24000c1e1900 */
[----:B0-----:R-:W-:-:S05]  /*0410*/  IMAD.IADD R7, R13, 0x1, R0 ;  /* 0x000000010d077824 */ /* 0x001fca00078e0200 */
[----:B------:R0:W-:Y:S04]  /*0420*/  STG.E desc[UR10][R2.64], R7 ;  /* 0x0000000702007986 */ /* 0x0001e8000c10190a */
[----:B------:R-:W1:Y:S02]  /*0430*/  LDG.E R0, desc[UR10][R4.64+0xc] ;  /* 0x00000c0a04007981 */ /* 0x000e64000c1e1900 */
[----:B-1----:R-:W-:-:S05]  /*0440*/  IADD3 R9, PT, PT, R7, R0, RZ ;  /* 0x0000000007097210 */ /* 0x002fca0007ffe0ff */
        /* <DEDUP_REMOVED lines=9> */
[----:B------:R-:W-:Y:S04]  /*04e0*/  STG.E desc[UR10][R2.64], R7 ;  /* 0x0000000702007986 */ /* 0x000fe8000c10190a */
        /* <DEDUP_REMOVED lines=9> */
[----:B------:R-:W3:Y:S02]  /*0580*/  LDG.E R0, desc[UR10][R4.64+0x28] ;  /* 0x0000280a04007981 */ /* 0x000ee4000c1e1900 */
[----:B---3--:R-:W-:-:S05]  /*0590*/  IMAD.IADD R15, R13, 0x1, R0 ;  /* 0x000000010d0f7824 */ /* 0x008fca00078e0200 */
[----:B------:R3:W-:Y:S04]  /*05a0*/  STG.E desc[UR10][R2.64], R15 ;  /* 0x0000000f02007986 */ /* 0x0007e8000c10190a */
[----:B------:R-:W0:Y:S02]  /*05b0*/  LDG.E R0, desc[UR10][R4.64+0x2c] ;  /* 0x00002c0a04007981 */ /* 0x000e24000c1e1900 */
[----:B0-----:R-:W-:-:S05]  /*05c0*/  IADD3 R9, PT, PT, R15, R0, RZ ;  /* 0x000000000f097210 */ /* 0x001fca0007ffe0ff */
[----:B------:R3:W-:Y:S04]  /*05d0*/  STG.E desc[UR10][R2.64], R9 ;  /* 0x0000000902007986 */ /* 0x0007e8000c10190a */
[----:B------:R-:W1:Y:S02]  /*05e0*/  LDG.E R0, desc[UR10][R4.64+0x30] ;  /* 0x0000300a04007981 */ /* 0x000e64000c1e1900 */
[----:B-1----:R-:W-:-:S05]  /*05f0*/  IMAD.IADD R11, R9, 0x1, R0 ;  /* 0x00000001090b7824 */ /* 0x002fca00078e0200 */
[----:B------:R3:W-:Y:S04]  /*0600*/  STG.E desc[UR10][R2.64], R11 ;  /* 0x0000000b02007986 */ /* 0x0007e8000c10190a */
[----:B------:R-:W4:Y:S01]  /*0610*/  LDG.E R0, desc[UR10][R4.64+0x34] ;  /* 0x0000340a04007981 */ /* 0x000f22000c1e1900 */
[----:B------:R-:W-:-:S04]  /*0620*/  UIADD3 UR5, UPT, UPT, UR5, 0x10, URZ ;  /* 0x0000001005057890 */ /* 0x000fc8000fffe0ff */
[----:B------:R-:W-:Y:S01]  /*0630*/  UISETP.GE.AND UP1, UPT, UR5, -0xc, UPT ;  /* 0xfffffff40500788c */ /* 0x000fe2000bf26270 */
[----:B----4-:R-:W-:Y:S02]  /*0640*/  IADD3 R7, PT, PT, R11, R0, RZ ;  /* 0x000000000b077210 */ /* 0x010fe40007ffe0ff */
[----:B------:R-:W-:-:S03]  /*0650*/  IADD3 R0, P0, PT, R4, 0x40, RZ ;  /* 0x0000004004007810 */ /* 0x000fc60007f1e0ff */
[----:B------:R3:W-:Y:S01]  /*0660*/  STG.E desc[UR10][R2.64], R7 ;  /* 0x0000000702007986 */ /* 0x0007e2000c10190a */
[----:B------:R-:W-:Y:S01]  /*0670*/  MOV R4, R0 ;  /* 0x0000000000047202 */ /* 0x000fe20000000f00 */
[----:B--2---:R-:W-:-:S04]  /*0680*/  IMAD.X R13, RZ, RZ, R5, P0 ;  /* 0x000000ffff0d7224 */ /* 0x004fc800000e0605 */
[----:B------:R-:W-:Y:S01]  /*0690*/  IMAD.MOV.U32 R5, RZ, RZ, R13 ;  /* 0x000000ffff057224 */ /* 0x000fe200078e000d */
[----:B------:R-:W-:Y:S06]  /*06a0*/  BRA.U !UP1, `(.L_x_3) ;  /* 0xfffffffd09247547 */ /* 0x000fec000b83ffff */
.L_x_2:
[----:B------:R-:W-:-:S04]  /*06b0*/  UIADD3 UR6, UPT, UPT, -UR5, URZ, URZ ;  /* 0x000000ff05067290 */ /* 0x000fc8000fffe1ff */
[----:B------:R-:W-:-:S09]  /*06c0*/  UISETP.GT.AND UP1, UPT, UR6, 0x4, UPT ;  /* 0x000000040600788c */ /* 0x000fd2000bf24270 */
[----:B------:R-:W-:Y:S05]  /*06d0*/  BRA.U !UP1, `(.L_x_4) ;  /* 0x0000000109787547 */ /* 0x000fea000b800000 */
[----:B------:R-:W3:Y:S02]  /*06e0*/  LDG.E R0, desc[UR10][R4.64+-0x8] ;  /* 0xfffff80a04007981 */ /* 0x000ee4000c1e1900 */
[----:B---3-5:R-:W-:-:S05]  /*06f0*/  IADD3 R7, PT, PT, R7, R0, RZ ;  /* 0x0000000007077210 */ /* 0x028fca0007ffe0ff */
[----:B------:R-:W-:Y:S04]  /*0700*/  STG.E desc[UR10][R2.64], R7 ;  /* 0x0000000702007986 */ /* 0x000fe8000c10190a */
[----:B------:R-:W2:Y:S02]  /*0710*/  LDG.E R0, desc[UR10][R4.64+-0x4] ;  /* 0xfffffc0a04007981 */ /* 0x000ea4000c1e1900 */
[----:B--2---:R-:W-:-:S05]  /*0720*/  IMAD.IADD R9, R7, 0x1, R0 ;  /* 0x0000000107097824 */ /* 0x004fca00078e0200 */
        /* <DEDUP_REMOVED lines=16> */
[----:B------:R-:W3:Y:S01]  /*0830*/  LDG.E R0, desc[UR10][R4.64+0x14] ;  /* 0x0000140a04007981 */ /* 0x000ee2000c1e1900 */
[----:B------:R-:W-:Y:S02]  /*0840*/  UIADD3 UR5, UPT, UPT, UR5, 0x8, URZ ;  /* 0x0000000805057890 */ /* 0x000fe4000fffe0ff */
[----:B------:R-:W-:Y:S01]  /*0850*/  UPLOP3.LUT UP0, UPT, UPT, UPT, UPT, 0x40, 0x4 ;  /* 0x000000000004789c */ /* 0x000fe20003f0e870 */
[----:B---3--:R-:W-:Y:S01]  /*0860*/  IMAD.IADD R7, R11, 0x1, R0 ;  /* 0x000000010b077824 */ /* 0x008fe200078e0200 */
[----:B------:R-:W-:-:S04]  /*0870*/  IADD3 R0, P0, PT, R4, 0x20, RZ ;  /* 0x0000002004007810 */ /* 0x000fc80007f1e0ff */
[----:B------:R4:W-:Y:S01]  /*0880*/  STG.E desc[UR10][R2.64], R7 ;  /* 0x0000000702007986 */ /* 0x0009e2000c10190a */
[----:B--2---:R-:W-:Y:S01]  /*0890*/  IADD3.X R13, PT, PT, RZ, R5, RZ, P0, !PT ;  /* 0x00000005ff0d7210 */ /* 0x004fe200007fe4ff */
[----:B------:R-:W-:-:S03]  /*08a0*/  IMAD.MOV.U32 R4, RZ, RZ, R0 ;  /* 0x000000ffff047224 */ /* 0x000fc600078e0000 */
[----:B------:R-:W-:-:S07]  /*08b0*/  MOV R5, R13 ;  /* 0x0000000d00057202 */ /* 0x000fce0000000f00 */
.L_x_4:
[----:B------:R-:W-:-:S09]  /*08c0*/  UISETP.NE.OR UP0, UPT, UR5, URZ, UP0 ;  /* 0x000000ff0500728c */ /* 0x000fd20008705670 */
[----:B------:R-:W-:Y:S05]  /*08d0*/  BRA.U !UP0, `(.L_x_0) ;  /* 0x00000001084c7547 */ /* 0x000fea000b800000 */
.L_x_1:
[----:B------:R-:W3:Y:S02]  /*08e0*/  LDG.E R0, desc[UR10][R4.64+-0x8] ;  /* 0xfffff80a04007981 */ /* 0x000ee4000c1e1900 */
[----:B---345:R-:W-:-:S05]  /*08f0*/  IMAD.IADD R9, R0, 0x1, R7 ;  /* 0x0000000100097824 */ /* 0x038fca00078e0207 */
[----:B------:R0:W-:Y:S04]  /*0900*/  STG.E desc[UR10][R2.64], R9 ;  /* 0x0000000902007986 */ /* 0x0001e8000c10190a */
[----:B------:R-:W2:Y:S02]  /*0910*/  LDG.E R0, desc[UR10][R4.64+-0x4] ;  /* 0xfffffc0a04007981 */ /* 0x000ea4000c1e1900 */
[----:B-12---:R-:W-:-:S05]  /*0920*/  IADD3 R11, PT, PT, R9, R0, RZ ;  /* 0x00000000090b7210 */ /* 0x006fca0007ffe0ff */
[----:B------:R1:W-:Y:S04]  /*0930*/  STG.E desc[UR10][R2.64], R11 ;  /* 0x0000000b02007986 */ /* 0x0003e8000c10190a */
[----:B------:R-:W2:Y:S02]  /*0940*/  LDG.E R0, desc[UR10][R4.64] ;  /* 0x0000000a04007981 */ /* 0x000ea4000c1e1900 */
[----:B--2---:R-:W-:-:S05]  /*0950*/  IMAD.IADD R13, R11, 0x1, R0 ;  /* 0x000000010b0d7824 */ /* 0x004fca00078e0200 */
[----:B------:R1:W-:Y:S04]  /*0960*/  STG.E desc[UR10][R2.64], R13 ;  /* 0x0000000d02007986 */ /* 0x0003e8000c10190a */
[----:B------:R-:W2:Y:S01]  /*0970*/  LDG.E R0, desc[UR10][R4.64+0x4] ;  /* 0x0000040a04007981 */ /* 0x000ea2000c1e1900 */
[----:B------:R-:W-:-:S04]  /*0980*/  UIADD3 UR5, UPT, UPT, UR5, 0x4, URZ ;  /* 0x0000000405057890 */ /* 0x000fc8000fffe0ff */
[----:B------:R-:W-:Y:S01]  /*0990*/  UISETP.NE.AND UP0, UPT, UR5, URZ, UPT ;  /* 0x000000ff0500728c */ /* 0x000fe2000bf05270 */
[----:B--2---:R-:W-:Y:S02]  /*09a0*/  IADD3 R7, PT, PT, R13, R0, RZ ;  /* 0x000000000d077210 */ /* 0x004fe40007ffe0ff */
[----:B------:R-:W-:-:S03]  /*09b0*/  IADD3 R0, P0, PT, R4, 0x10, RZ ;  /* 0x0000001004007810 */ /* 0x000fc60007f1e0ff */
[----:B------:R1:W-:Y:S01]  /*09c0*/  STG.E desc[UR10][R2.64], R7 ;  /* 0x0000000702007986 */ /* 0x0003e2000c10190a */
[----:B------:R-:W-:Y:S01]  /*09d0*/  MOV R4, R0 ;  /* 0x0000000000047202 */ /* 0x000fe20000000f00 */
[----:B0-----:R-:W-:-:S04]  /*09e0*/  IMAD.X R9, RZ, RZ, R5, P0 ;  /* 0x000000ffff097224 */ /* 0x001fc800000e0605 */
[----:B------:R-:W-:Y:S01]  /*09f0*/  IMAD.MOV.U32 R5, RZ, RZ, R9 ;  /* 0x000000ffff057224 */ /* 0x000fe200078e0009 */
[----:B------:R-:W-:Y:S06]  /*0a00*/  BRA.U UP0, `(.L_x_1) ;  /* 0xfffffffd00b47547 */ /* 0x000fec000b83ffff */
.L_x_0:
[----:B------:R-:W-:-:S13]  /*0a10*/  ISETP.NE.AND P0, PT, RZ, UR8, PT ;  /* 0x00000008ff007c0c */ /* 0x000fda000bf05270 */
[----:B------:R-:W-:Y:S05]  /*0a20*/  @!P0 EXIT ;  /* 0x000000000000894d */ /* 0x000fea0003800000 */
[----:B------:R-:W0:Y:S01]  /*0a30*/  LDCU.64 UR6, c[0x0][0x390] ;  /* 0x00007200ff0677ac */ /* 0x000e220008000a00 */
[----:B------:R-:W-:Y:S02]  /*0a40*/  UIADD3 UR8, UPT, UPT, -UR8, URZ, URZ ;  /* 0x000000ff08087290 */ /* 0x000fe4000fffe1ff */
[----:B0-----:R-:W-:-:S12]  /*0a50*/  UIMAD.WIDE.U32 UR4, UR4, 0x4, UR6 ;  /* 0x00000004040478a5 */ /* 0x001fd8000f8e0006 */
.L_x_5:
[----:B------:R-:W-:Y:S01]  /*0a60*/  MOV R4, UR4 ;  /* 0x0000000400047c02 */ /* 0x000fe20008000f00 */
[----:B------:R-:W-:-:S05]  /*0a70*/  IMAD.U32 R5, RZ, RZ, UR5 ;  /* 0x00000005ff057e24 */ /* 0x000fca000f8e00ff */
[----:B------:R-:W1:Y:S01]  /*0a80*/  LDG.E R4, desc[UR10][R4.64] ;  /* 0x0000000a04047981 */ /* 0x000e62000c1e1900 */
[----:B------:R-:W-:Y:S02]  /*0a90*/  UIADD3 UR4, UP0, UPT, UR4, 0x4, URZ ;  /* 0x0000000404047890 */ /* 0x000fe4000ff1e0ff */
[----:B------:R-:W-:Y:S02]  /*0aa0*/  UIADD3 UR8, UPT, UPT, UR8, 0x1, URZ ;  /* 0x0000000108087890 */ /* 0x000fe4000fffe0ff */
[----:B------:R-:W-:Y:S02]  /*0ab0*/  UIADD3.X UR5, UPT, UPT, URZ, UR5, URZ, UP0, !UPT ;  /* 0x00000005ff057290 */ /* 0x000fe400087fe4ff */
[----:B------:R-:W-:Y:S01]  /*0ac0*/  UISETP.NE.AND UP0, UPT, UR8, URZ, UPT ;  /* 0x000000ff0800728c */ /* 0x000fe2000bf05270 */
[----:B01-345:R-:W-:-:S05]  /*0ad0*/  IADD3 R7, PT, PT, R4, R7, RZ ;  /* 0x0000000704077210 */ /* 0x03bfca0007ffe0ff */
[----:B------:R0:W-:Y:S03]  /*0ae0*/  STG.E desc[UR10][R2.64], R7 ;  /* 0x0000000702007986 */ /* 0x0001e6000c10190a */
[----:B------:R-:W-:Y:S05]  /*0af0*/  BRA.U UP0, `(.L_x_5) ;  /* 0xfffffffd00d87547 */ /* 0x000fea000b83ffff */
[----:B------:R-:W-:Y:S05]  /*0b00*/  EXIT ;  /* 0x000000000000794d */ /* 0x000fea0003800000 */
.L_x_6:
[----:B------:R-:W-:-:S00]  /*0b10*/  BRA `(.L_x_6) ;  /* 0xfffffffc00fc7947 */ /* 0x000fc0000383ffff */
[----:B------:R-:W-:-:S00]  /*0b20*/  NOP ;  /* 0x0000000000007918 */ /* 0x000fc00000000000 */
        /* <DEDUP_REMOVED lines=13> */
.L_x_7:


//--------------------- .nv.shared._Z10sum_kernelPiS_S_ --------------------------
	.section	.nv.shared._Z10sum_kernelPiS_S_,"aw",@nobits
	.sectionflags	@""
	.align	4
.nv.shared._Z10sum_kernelPiS_S_:
	.zero		1072


//--------------------- .nv.shared.reserved.0     --------------------------
	.section	.nv.shared.reserved.0,"aw",@nobits
	.weak		__nv_reservedSMEM_offset_0_alias
	.size		__nv_reservedSMEM_offset_0_alias, 0, 64
	.other		__nv_reservedSMEM_offset_0_alias,@"STO_CUDA_RESERVED_SHARED STV_DEFAULT"
__nv_reservedSMEM_offset_0_alias:
	.zero		0
	.zero		64


//--------------------- .nv.constant0._Z10sum_kernelPiS_S_ --------------------------
	.section	.nv.constant0._Z10sum_kernelPiS_S_,"a",@progbits
	.sectionflags	@""
	.align	4
.nv.constant0._Z10sum_kernelPiS_S_:
	.zero		920


//--------------------- SYMBOLS --------------------------

	.type		.nv.reservedSmem.offset0,@object
	.size		.nv.reservedSmem.offset0,0x4
	.type		.nv.reservedSmem.cap,@object
	.size		.nv.reservedSmem.cap,0x4
